	.headerflags	@"EF_CUDA_TEXMODE_UNIFIED EF_CUDA_64BIT_ADDRESS EF_CUDA_ACCELERATORS EF_CUDA_SM90 EF_CUDA_VIRTUAL_SM(EF_CUDA_SM90)"
	.elftype	@"ET_EXEC"


//--------------------- .nv.info                  --------------------------
	.section	.nv.info,"",@"SHT_CUDA_INFO"
	.align	4


	//----- nvinfo : EIATTR_REGCOUNT
	.align		4
        /*0000*/ 	.byte	0x04, 0x2f
        /*0002*/ 	.short	(.L_1 - .L_0)
	.align		4
.L_0:
        /*0004*/ 	.word	index@(triton_poi_fused_avg_pool2d_11)
        /*0008*/ 	.word	0x00000020


	//----- nvinfo : EIATTR_MIN_STACK_SIZE
	.align		4
.L_1:
        /*000c*/ 	.byte	0x04, 0x12
        /*000e*/ 	.short	(.L_3 - .L_2)
	.align		4
.L_2:
        /*0010*/ 	.word	index@(triton_poi_fused_avg_pool2d_11)
        /*0014*/ 	.word	0x00000000


	//----- nvinfo : EIATTR_FRAME_SIZE
	.align		4
.L_3:
        /*0018*/ 	.byte	0x04, 0x11
        /*001a*/ 	.short	(.L_5 - .L_4)
	.align		4
.L_4:
        /*001c*/ 	.word	index@(triton_poi_fused_avg_pool2d_11)
        /*0020*/ 	.word	0x00000000


	//----- nvinfo : EIATTR_MIN_STACK_SIZE
	.align		4
.L_5:
        /*0024*/ 	.byte	0x04, 0x12
        /*0026*/ 	.short	(.L_7 - .L_6)
	.align		4
.L_6:
        /*0028*/ 	.word	index@(triton_poi_fused_avg_pool2d_11)
        /*002c*/ 	.word	0x00000000
.L_7:


//--------------------- .nv.info.triton_poi_fused_avg_pool2d_11 --------------------------
	.section	.nv.info.triton_poi_fused_avg_pool2d_11,"",@"SHT_CUDA_INFO"
	.sectionflags	@""
	.align	4


	//----- nvinfo : EIATTR_CUDA_API_VERSION
	.align		4
        /*0000*/ 	.byte	0x04, 0x37
        /*0002*/ 	.short	(.L_9 - .L_8)
.L_8:
        /*0004*/ 	.word	0x0000007c


	//----- nvinfo : EIATTR_KPARAM_INFO
	.align		4
.L_9:
        /*0008*/ 	.byte	0x04, 0x17
        /*000a*/ 	.short	(.L_11 - .L_10)
.L_10:
        /*000c*/ 	.word	0x00000000
        /*0010*/ 	.short	0x0002
        /*0012*/ 	.short	0x0010
        /*0014*/ 	.byte	0x00, 0xf0, 0x11, 0x00


	//----- nvinfo : EIATTR_KPARAM_INFO
	.align		4
.L_11:
        /*0018*/ 	.byte	0x04, 0x17
        /*001a*/ 	.short	(.L_13 - .L_12)
.L_12:
        /*001c*/ 	.word	0x00000000
        /*0020*/ 	.short	0x0001
        /*0022*/ 	.short	0x0008
        /*0024*/ 	.byte	0x00, 0xf4, 0x21, 0x00


	//----- nvinfo : EIATTR_KPARAM_INFO
	.align		4
.L_13:
        /*0028*/ 	.byte	0x04, 0x17
        /*002a*/ 	.short	(.L_15 - .L_14)
.L_14:
        /*002c*/ 	.word	0x00000000
        /*0030*/ 	.short	0x0000
        /*0032*/ 	.short	0x0000
        /*0034*/ 	.byte	0x00, 0xf4, 0x21, 0x00


	//----- nvinfo : EIATTR_SPARSE_MMA_MASK
	.align		4
.L_15:
        /*0038*/ 	.byte	0x03, 0x50
        /*003a*/ 	.short	0x0000


	//----- nvinfo : EIATTR_MAXREG_COUNT
	.align		4
        /*003c*/ 	.byte	0x03, 0x1b
        /*003e*/ 	.short	0x00ff


	//----- nvinfo : EIATTR_EXIT_INSTR_OFFSETS
	.align		4
        /*0040*/ 	.byte	0x04, 0x1c
        /*0042*/ 	.short	(.L_17 - .L_16)


	//   ....[0]....
.L_16:
        /*0044*/ 	.word	0x000005c0


	//----- nvinfo : EIATTR_REQNTID
	.align		4
.L_17:
        /*0048*/ 	.byte	0x04, 0x10
        /*004a*/ 	.short	(.L_19 - .L_18)
.L_18:
        /*004c*/ 	.word	0x00000080
        /*0050*/ 	.word	0x00000001
        /*0054*/ 	.word	0x00000001


	//----- nvinfo : EIATTR_CBANK_PARAM_SIZE
	.align		4
.L_19:
        /*0058*/ 	.byte	0x03, 0x19
        /*005a*/ 	.short	0x0014


	//----- nvinfo : EIATTR_PARAM_CBANK
	.align		4
        /*005c*/ 	.byte	0x04, 0x0a
        /*005e*/ 	.short	(.L_21 - .L_20)
	.align		4
.L_20:
        /*0060*/ 	.word	index@(.nv.constant0.triton_poi_fused_avg_pool2d_11)
        /*0064*/ 	.short	0x0210
        /*0066*/ 	.short	0x0014


	//----- nvinfo : EIATTR_SW_WAR
	.align		4
.L_21:
        /*0068*/ 	.byte	0x04, 0x36
        /*006a*/ 	.short	(.L_23 - .L_22)
.L_22:
        /*006c*/ 	.word	0x00000008
.L_23:


//--------------------- .nv.callgraph             --------------------------
	.section	.nv.callgraph,"",@"SHT_CUDA_CALLGRAPH"
	.align	4
	.sectionentsize	8
	.align		4
        /*0000*/ 	.word	0x00000000
	.align		4
        /*0004*/ 	.word	0xffffffff
	.align		4
        /*0008*/ 	.word	0x00000000
	.align		4
        /*000c*/ 	.word	0xfffffffe
	.align		4
        /*0010*/ 	.word	0x00000000
	.align		4
        /*0014*/ 	.word	0xfffffffd
	.align		4
        /*0018*/ 	.word	0x00000000
	.align		4
        /*001c*/ 	.word	0xfffffffc


//--------------------- .text.triton_poi_fused_avg_pool2d_11 --------------------------
	.section	.text.triton_poi_fused_avg_pool2d_11,"ax",@progbits
	.align	128
        .global         triton_poi_fused_avg_pool2d_11
        .type           triton_poi_fused_avg_pool2d_11,@function
        .size           triton_poi_fused_avg_pool2d_11,(.L_x_1 - triton_poi_fused_avg_pool2d_11)
        .other          triton_poi_fused_avg_pool2d_11,@"STO_CUDA_ENTRY STV_DEFAULT"
triton_poi_fused_avg_pool2d_11:
.text.triton_poi_fused_avg_pool2d_11:
[----:B------:R-:W-:Y:S01]  /*0000*/  LDC R1, c[0x0][0x28] ;  /* 0x00000a00ff017b82 */ /* 0x000fe20000000800 */
[----:B------:R-:W1:Y:S07]  /*0010*/  S2R R0, SR_TID.X ;  /* 0x0000000000007919 */ /* 0x000e6e0000002100 */
[----:B------:R-:W2:Y:S01]  /*0020*/  LDC.64 R24, c[0x0][0x210] ;  /* 0x00008400ff187b82 */ /* 0x000ea20000000a00 */
[----:B------:R-:W-:Y:S01]  /*0030*/  ULDC.64 UR4, c[0x0][0x208] ;  /* 0x0000820000047ab9 */ /* 0x000fe20000000a00 */
[----:B------:R-:W3:Y:S01]  /*0040*/  S2R R3, SR_CTAID.X ;  /* 0x0000000000037919 */ /* 0x000ee20000002500 */
[----:B-1----:R-:W-:-:S04]  /*0050*/  SHF.L.U32 R0, R0, 0x2, RZ ;  /* 0x0000000200007819 */ /* 0x002fc800000006ff */
[----:B------:R-:W-:-:S04]  /*0060*/  LOP3.LUT R0, R0, 0x1fc, RZ, 0xc0, !PT ;  /* 0x000001fc00007812 */ /* 0x000fc800078ec0ff */
[----:B---3--:R-:W-:Y:S02]  /*0070*/  LEA R0, R3, R0, 0xa ;  /* 0x0000000003007211 */ /* 0x008fe400078e50ff */
[----:B------:R-:W-:Y:S02]  /*0080*/  SHF.R.S32.HI R3, RZ, 0x15, R3 ;  /* 0x00000015ff037819 */ /* 0x000fe40000011403 */
[----:B------:R-:W-:Y:S02]  /*0090*/  SHF.R.S32.HI R5, RZ, 0x1f, R0 ;  /* 0x0000001fff057819 */ /* 0x000fe40000011400 */
[----:B------:R-:W-:Y:S02]  /*00a0*/  SGXT R3, R3, 0x1 ;  /* 0x000000010303781a */ /* 0x000fe40000000200 */
[-C--:B------:R-:W-:Y:S02]  /*00b0*/  LEA.HI R5, R5, R0.reuse, RZ, 0x6 ;  /* 0x0000000005057211 */ /* 0x080fe400078f30ff */
[----:B------:R-:W-:-:S02]  /*00c0*/  LEA.HI R2, R3, R0, RZ, 0xb ;  /* 0x0000000003027211 */ /* 0x000fc400078f58ff */
[----:B------:R-:W-:Y:S02]  /*00d0*/  SHF.R.S32.HI R4, RZ, 0x6, R5 ;  /* 0x00000006ff047819 */ /* 0x000fe40000011405 */
[----:B------:R-:W-:Y:S02]  /*00e0*/  SHF.L.U32 R2, R2, 0x2, RZ ;  /* 0x0000000202027819 */ /* 0x000fe400000006ff */
[----:B------:R-:W-:Y:S02]  /*00f0*/  LOP3.LUT R5, R5, 0xffffffc0, RZ, 0xc0, !PT ;  /* 0xffffffc005057812 */ /* 0x000fe400078ec0ff */
[----:B------:R-:W-:Y:S02]  /*0100*/  LEA.HI R6, R4, R4, RZ, 0x5 ;  /* 0x0000000404067211 */ /* 0x000fe400078f28ff */
[----:B------:R-:W-:Y:S02]  /*0110*/  LOP3.LUT R7, R2, 0xffffe000, RZ, 0xc0, !PT ;  /* 0xffffe00002077812 */ /* 0x000fe400078ec0ff */
[----:B------:R-:W-:-:S02]  /*0120*/  IADD3 R2, R0, -R5, RZ ;  /* 0x8000000500027210 */ /* 0x000fc40007ffe0ff */
[----:B------:R-:W-:Y:S02]  /*0130*/  LOP3.LUT R5, R6, 0x1ffffe0, RZ, 0xc0, !PT ;  /* 0x01ffffe006057812 */ /* 0x000fe400078ec0ff */
[----:B------:R-:W-:Y:S02]  /*0140*/  IADD3 R6, R2, R7, RZ ;  /* 0x0000000702067210 */ /* 0x000fe40007ffe0ff */
[----:B------:R-:W-:-:S04]  /*0150*/  IADD3 R5, R4, -R5, RZ ;  /* 0x8000000504057210 */ /* 0x000fc80007ffe0ff */
[----:B------:R-:W-:-:S04]  /*0160*/  LEA R9, R5, R6, 0x7 ;  /* 0x0000000605097211 */ /* 0x000fc800078e38ff */
[----:B------:R-:W-:Y:S01]  /*0170*/  IADD3 R17, R9, 0x40, RZ ;  /* 0x0000004009117810 */ /* 0x000fe20007ffe0ff */
[----:B--2---:R-:W-:Y:S01]  /*0180*/  IMAD.WIDE R12, R9, 0x4, R24 ;  /* 0x00000004090c7825 */ /* 0x004fe200078e0218 */
[----:B------:R-:W-:-:S03]  /*0190*/  IADD3 R5, R9, 0x1000, RZ ;  /* 0x0000100009057810 */ /* 0x000fc60007ffe0ff */
[--C-:B------:R-:W-:Y:S02]  /*01a0*/  IMAD.WIDE R16, R17, 0x4, R24.reuse ;  /* 0x0000000411107825 */ /* 0x100fe400078e0218 */
[----:B------:R-:W2:Y:S02]  /*01b0*/  LDG.E.128 R12, desc[UR4][R12.64] ;  /* 0x000000040c0c7981 */ /* 0x000ea4000c1e1d00 */
[----:B------:R-:W-:Y:S02]  /*01c0*/  IMAD.WIDE R4, R5, 0x4, R24 ;  /* 0x0000000405047825 */ /* 0x000fe400078e0218 */
[----:B------:R-:W2:Y:S04]  /*01d0*/  LDG.E.128 R16, desc[UR4][R16.64] ;  /* 0x0000000410107981 */ /* 0x000ea8000c1e1d00 */
[----:B------:R-:W3:Y:S01]  /*01e0*/  LDG.E.128 R4, desc[UR4][R4.64] ;  /* 0x0000000404047981 */ /* 0x000ee2000c1e1d00 */
[----:B------:R-:W-:-:S02]  /*01f0*/  IADD3 R8, R0, 0x200, RZ ;  /* 0x0000020000087810 */ /* 0x000fc40007ffe0ff */
[----:B------:R-:W-:Y:S02]  /*0200*/  IADD3 R9, R9, 0x1040, RZ ;  /* 0x0000104009097810 */ /* 0x000fe40007ffe0ff */
[CC--:B------:R-:W-:Y:S02]  /*0210*/  LEA.HI R10, R3.reuse, R8.reuse, RZ, 0x6 ;  /* 0x00000008030a7211 */ /* 0x0c0fe400078f30ff */
[----:B------:R-:W-:Y:S02]  /*0220*/  LEA.HI R3, R3, R8, RZ, 0xb ;  /* 0x0000000803037211 */ /* 0x000fe400078f58ff */
[----:B------:R-:W-:Y:S02]  /*0230*/  SHF.R.S32.HI R10, RZ, 0x6, R10 ;  /* 0x00000006ff0a7819 */ /* 0x000fe4000001140a */
[----:B------:R-:W-:Y:S02]  /*0240*/  SHF.L.U32 R8, R3, 0x2, RZ ;  /* 0x0000000203087819 */ /* 0x000fe400000006ff */
[----:B------:R-:W-:-:S02]  /*0250*/  LEA.HI R3, R10, R10, RZ, 0x5 ;  /* 0x0000000a0a037211 */ /* 0x000fc400078f28ff */
[----:B------:R-:W-:Y:S01]  /*0260*/  LOP3.LUT R11, R8, 0xffffe000, RZ, 0xc0, !PT ;  /* 0xffffe000080b7812 */ /* 0x000fe200078ec0ff */
[----:B------:R-:W-:Y:S01]  /*0270*/  IMAD.WIDE R8, R9, 0x4, R24 ;  /* 0x0000000409087825 */ /* 0x000fe200078e0218 */
[----:B------:R-:W-:Y:S02]  /*0280*/  LOP3.LUT R3, R3, 0x1ffffe0, RZ, 0xc0, !PT ;  /* 0x01ffffe003037812 */ /* 0x000fe400078ec0ff */
[----:B------:R-:W-:Y:S02]  /*0290*/  IADD3 R2, R2, R11, RZ ;  /* 0x0000000b02027210 */ /* 0x000fe40007ffe0ff */
[----:B------:R-:W-:Y:S02]  /*02a0*/  IADD3 R3, R10, -R3, RZ ;  /* 0x800000030a037210 */ /* 0x000fe40007ffe0ff */
[----:B------:R-:W4:Y:S02]  /*02b0*/  LDG.E.128 R8, desc[UR4][R8.64] ;  /* 0x0000000408087981 */ /* 0x000f24000c1e1d00 */
[----:B------:R-:W-:-:S04]  /*02c0*/  LEA R3, R3, R2, 0x7 ;  /* 0x0000000203037211 */ /* 0x000fc800078e38ff */
[----:B------:R-:W-:Y:S02]  /*02d0*/  IADD3 R27, R3, 0x40, RZ ;  /* 0x00000040031b7810 */ /* 0x000fe40007ffe0ff */
[----:B------:R-:W-:Y:S02]  /*02e0*/  IADD3 R23, R3, 0x1000, RZ ;  /* 0x0000100003177810 */ /* 0x000fe40007ffe0ff */
[----:B------:R-:W-:Y:S01]  /*02f0*/  IADD3 R21, R3, 0x1040, RZ ;  /* 0x0000104003157810 */ /* 0x000fe20007ffe0ff */
[----:B------:R-:W-:-:S04]  /*0300*/  IMAD.WIDE R28, R3, 0x4, R24 ;  /* 0x00000004031c7825 */ /* 0x000fc800078e0218 */
[----:B------:R-:W-:-:S04]  /*0310*/  IMAD.WIDE R26, R27, 0x4, R24 ;  /* 0x000000041b1a7825 */ /* 0x000fc800078e0218 */
[----:B------:R-:W-:-:S04]  /*0320*/  IMAD.WIDE R22, R23, 0x4, R24 ;  /* 0x0000000417167825 */ /* 0x000fc800078e0218 */
[----:B------:R-:W-:-:S04]  /*0330*/  IMAD.WIDE R24, R21, 0x4, R24 ;  /* 0x0000000415187825 */ /* 0x000fc800078e0218 */
[----:B--2---:R-:W-:Y:S01]  /*0340*/  FADD R20, R12, R16 ;  /* 0x000000100c147221 */ /* 0x004fe20000000000 */
[----:B------:R-:W-:Y:S01]  /*0350*/  FADD R21, R13, R17 ;  /* 0x000000110d157221 */ /* 0x000fe20000000000 */
[----:B------:R-:W-:Y:S01]  /*0360*/  FADD R3, R14, R18 ;  /* 0x000000120e037221 */ /* 0x000fe20000000000 */
[----:B------:R-:W-:Y:S02]  /*0370*/  FADD R2, R15, R19 ;  /* 0x000000130f027221 */ /* 0x000fe40000000000 */
[----:B------:R-:W2:Y:S01]  /*0380*/  LDG.E.128 R12, desc[UR4][R28.64] ;  /* 0x000000041c0c7981 */ /* 0x000ea2000c1e1d00 */
[----:B---3--:R-:W-:-:S03]  /*0390*/  FADD R4, R4, R20 ;  /* 0x0000001404047221 */ /* 0x008fc60000000000 */
[----:B------:R-:W2:Y:S01]  /*03a0*/  LDG.E.128 R16, desc[UR4][R26.64] ;  /* 0x000000041a107981 */ /* 0x000ea2000c1e1d00 */
[----:B------:R-:W-:-:S03]  /*03b0*/  FADD R5, R5, R21 ;  /* 0x0000001505057221 */ /* 0x000fc60000000000 */
[----:B------:R-:W3:Y:S04]  /*03c0*/  LDG.E.128 R20, desc[UR4][R22.64] ;  /* 0x0000000416147981 */ /* 0x000ee8000c1e1d00 */
[----:B------:R-:W5:Y:S01]  /*03d0*/  LDG.E.128 R24, desc[UR4][R24.64] ;  /* 0x0000000418187981 */ /* 0x000f62000c1e1d00 */
[----:B------:R-:W-:Y:S01]  /*03e0*/  FADD R3, R6, R3 ;  /* 0x0000000306037221 */ /* 0x000fe20000000000 */
[----:B------:R-:W-:Y:S02]  /*03f0*/  FADD R2, R7, R2 ;  /* 0x0000000207027221 */ /* 0x000fe40000000000 */
[----:B------:R-:W1:Y:S01]  /*0400*/  LDC.64 R6, c[0x0][0x218] ;  /* 0x00008600ff067b82 */ /* 0x000e620000000a00 */
[----:B----4-:R-:W-:Y:S01]  /*0410*/  FADD R4, R8, R4 ;  /* 0x0000000408047221 */ /* 0x010fe20000000000 */
[----:B------:R-:W-:Y:S01]  /*0420*/  FADD R5, R9, R5 ;  /* 0x0000000509057221 */ /* 0x000fe20000000000 */
[----:B------:R-:W-:Y:S01]  /*0430*/  FADD R3, R10, R3 ;  /* 0x000000030a037221 */ /* 0x000fe20000000000 */
[----:B------:R-:W-:Y:S01]  /*0440*/  FADD R2, R11, R2 ;  /* 0x000000020b027221 */ /* 0x000fe20000000000 */
[----:B------:R-:W-:Y:S01]  /*0450*/  FMUL R4, R4, 0.25 ;  /* 0x3e80000004047820 */ /* 0x000fe20000400000 */
[----:B------:R-:W-:Y:S01]  /*0460*/  FMUL R5, R5, 0.25 ;  /* 0x3e80000005057820 */ /* 0x000fe20000400000 */
[----:B--2---:R-:W-:Y:S01]  /*0470*/  FADD R9, R12, R16 ;  /* 0x000000100c097221 */ /* 0x004fe20000000000 */
[----:B------:R-:W-:Y:S01]  /*0480*/  FADD R8, R13, R17 ;  /* 0x000000110d087221 */ /* 0x000fe20000000000 */
[----:B------:R-:W-:Y:S01]  /*0490*/  FADD R11, R14, R18 ;  /* 0x000000120e0b7221 */ /* 0x000fe20000000000 */
[----:B------:R-:W-:Y:S01]  /*04a0*/  FADD R10, R15, R19 ;  /* 0x000000130f0a7221 */ /* 0x000fe20000000000 */
[----:B---3--:R-:W-:Y:S01]  /*04b0*/  FADD R9, R20, R9 ;  /* 0x0000000914097221 */ /* 0x008fe20000000000 */
[----:B------:R-:W-:Y:S01]  /*04c0*/  FADD R8, R21, R8 ;  /* 0x0000000815087221 */ /* 0x000fe20000000000 */
[----:B------:R-:W-:Y:S01]  /*04d0*/  FADD R11, R22, R11 ;  /* 0x0000000b160b7221 */ /* 0x000fe20000000000 */
[----:B------:R-:W-:Y:S01]  /*04e0*/  FADD R10, R23, R10 ;  /* 0x0000000a170a7221 */ /* 0x000fe20000000000 */
[----:B-----5:R-:W-:Y:S01]  /*04f0*/  FADD R24, R24, R9 ;  /* 0x0000000918187221 */ /* 0x020fe20000000000 */
[----:B------:R-:W-:Y:S01]  /*0500*/  FADD R25, R25, R8 ;  /* 0x0000000819197221 */ /* 0x000fe20000000000 */
[----:B------:R-:W-:Y:S01]  /*0510*/  FADD R11, R26, R11 ;  /* 0x0000000b1a0b7221 */ /* 0x000fe20000000000 */
[----:B------:R-:W-:Y:S01]  /*0520*/  FADD R10, R27, R10 ;  /* 0x0000000a1b0a7221 */ /* 0x000fe20000000000 */
[----:B-1----:R-:W-:-:S04]  /*0530*/  IMAD.WIDE R8, R0, 0x4, R6 ;  /* 0x0000000400087825 */ /* 0x002fc800078e0206 */
[----:B------:R-:W-:Y:S01]  /*0540*/  FMUL R6, R3, 0.25 ;  /* 0x3e80000003067820 */ /* 0x000fe20000400000 */
[----:B------:R-:W-:Y:S01]  /*0550*/  FMUL R7, R2, 0.25 ;  /* 0x3e80000002077820 */ /* 0x000fe20000400000 */
[----:B------:R-:W-:Y:S01]  /*0560*/  FMUL R24, R24, 0.25 ;  /* 0x3e80000018187820 */ /* 0x000fe20000400000 */
[----:B------:R-:W-:Y:S01]  /*0570*/  FMUL R25, R25, 0.25 ;  /* 0x3e80000019197820 */ /* 0x000fe20000400000 */
[----:B------:R-:W-:Y:S01]  /*0580*/  FMUL R26, R11, 0.25 ;  /* 0x3e8000000b1a7820 */ /* 0x000fe20000400000 */
[----:B------:R-:W-:Y:S01]  /*0590*/  FMUL R27, R10, 0.25 ;  /* 0x3e8000000a1b7820 */ /* 0x000fe20000400000 */
[----:B------:R-:W-:Y:S04]  /*05a0*/  STG.E.128 desc[UR4][R8.64], R4 ;  /* 0x0000000408007986 */ /* 0x000fe8000c101d04 */
[----:B------:R-:W-:Y:S01]  /*05b0*/  STG.E.128 desc[UR4][R8.64+0x800], R24 ;  /* 0x0008001808007986 */ /* 0x000fe2000c101d04 */
[----:B------:R-:W-:Y:S05]  /*05c0*/  EXIT ;  /* 0x000000000000794d */ /* 0x000fea0003800000 */
.L_x_0:
[----:B------:R-:W-:-:S00]  /*05d0*/  BRA `(.L_x_0) ;  /* 0xfffffffc00fc7947 */ /* 0x000fc0000383ffff */
[----:B------:R-:W-:-:S00]  /*05e0*/  NOP ;  /* 0x0000000000007918 */ /* 0x000fc00000000000 */
        /* <DEDUP_REMOVED lines=9> */
.L_x_1:


//--------------------- .nv.constant0.triton_poi_fused_avg_pool2d_11 --------------------------
	.section	.nv.constant0.triton_poi_fused_avg_pool2d_11,"a",@progbits
	.sectionflags	@""
	.align	4
.nv.constant0.triton_poi_fused_avg_pool2d_11:
	.zero		548
